//
// Generated by NVIDIA NVVM Compiler
//
// Compiler Build ID: CL-36424714
// Cuda compilation tools, release 13.0, V13.0.88
// Based on NVVM 20.0.0
//

.version 9.0
.target sm_100
.address_size 64

	// .globl	_Z10egm_kernelPdPKdiiS1_S1_S1_

.visible .entry _Z10egm_kernelPdPKdiiS1_S1_S1_(
	.param .u64 .ptr .align 1 _Z10egm_kernelPdPKdiiS1_S1_S1__param_0,
	.param .u64 .ptr .align 1 _Z10egm_kernelPdPKdiiS1_S1_S1__param_1,
	.param .u32 _Z10egm_kernelPdPKdiiS1_S1_S1__param_2,
	.param .u32 _Z10egm_kernelPdPKdiiS1_S1_S1__param_3,
	.param .u64 .ptr .align 1 _Z10egm_kernelPdPKdiiS1_S1_S1__param_4,
	.param .u64 .ptr .align 1 _Z10egm_kernelPdPKdiiS1_S1_S1__param_5,
	.param .u64 .ptr .align 1 _Z10egm_kernelPdPKdiiS1_S1_S1__param_6
)
{
	.reg .pred 	%p<2>;
	.reg .b32 	%r<8>;
	.reg .b64 	%rd<19>;
	.reg .b64 	%fd<34>;

	ld.param.u64 	%rd2, [_Z10egm_kernelPdPKdiiS1_S1_S1__param_1];
	ld.param.u32 	%r3, [_Z10egm_kernelPdPKdiiS1_S1_S1__param_2];
	ld.param.u32 	%r2, [_Z10egm_kernelPdPKdiiS1_S1_S1__param_3];
	ld.param.u64 	%rd3, [_Z10egm_kernelPdPKdiiS1_S1_S1__param_4];
	ld.param.u64 	%rd4, [_Z10egm_kernelPdPKdiiS1_S1_S1__param_5];
	ld.param.u64 	%rd5, [_Z10egm_kernelPdPKdiiS1_S1_S1__param_6];
	mov.u32 	%r4, %tid.x;
	mov.u32 	%r5, %ctaid.x;
	mov.u32 	%r6, %ntid.x;
	mad.lo.s32 	%r1, %r5, %r6, %r4;
	setp.ge.s32 	%p1, %r1, %r3;
	@%p1 bra 	$L__BB0_2;
	ld.param.u64 	%rd18, [_Z10egm_kernelPdPKdiiS1_S1_S1__param_0];
	cvta.to.global.u64 	%rd6, %rd2;
	cvta.to.global.u64 	%rd7, %rd3;
	cvta.to.global.u64 	%rd8, %rd4;
	cvta.to.global.u64 	%rd9, %rd5;
	cvta.to.global.u64 	%rd10, %rd18;
	mul.lo.s32 	%r7, %r2, %r1;
	mul.wide.s32 	%rd11, %r7, 8;
	add.s64 	%rd12, %rd6, %rd11;
	ld.global.f64 	%fd1, [%rd12];
	ld.global.f64 	%fd2, [%rd12+80];
	mul.f64 	%fd3, %fd2, %fd2;
	mul.f64 	%fd4, %fd2, %fd3;
	div.rn.f64 	%fd5, %fd1, %fd4;
	ld.global.f64 	%fd6, [%rd12+8];
	mul.wide.s32 	%rd13, %r1, 8;
	add.s64 	%rd14, %rd7, %rd13;
	ld.global.f64 	%fd7, [%rd14];
	ld.global.f64 	%fd8, [%rd12+16];
	add.s64 	%rd15, %rd8, %rd13;
	ld.global.f64 	%fd9, [%rd15];
	mul.f64 	%fd10, %fd8, %fd9;
	fma.rn.f64 	%fd11, %fd6, %fd7, %fd10;
	ld.global.f64 	%fd12, [%rd12+24];
	add.s64 	%rd16, %rd9, %rd13;
	ld.global.f64 	%fd13, [%rd16];
	fma.rn.f64 	%fd14, %fd12, %fd13, %fd11;
	ld.global.f64 	%fd15, [%rd12+88];
	ld.global.f64 	%fd16, [%rd12+32];
	ld.global.f64 	%fd17, [%rd12+40];
	mul.f64 	%fd18, %fd17, %fd9;
	fma.rn.f64 	%fd19, %fd16, %fd7, %fd18;
	ld.global.f64 	%fd20, [%rd12+48];
	fma.rn.f64 	%fd21, %fd20, %fd13, %fd19;
	ld.global.f64 	%fd22, [%rd12+96];
	mul.f64 	%fd23, %fd22, %fd21;
	fma.rn.f64 	%fd24, %fd15, %fd14, %fd23;
	ld.global.f64 	%fd25, [%rd12+56];
	ld.global.f64 	%fd26, [%rd12+64];
	mul.f64 	%fd27, %fd26, %fd9;
	fma.rn.f64 	%fd28, %fd25, %fd7, %fd27;
	ld.global.f64 	%fd29, [%rd12+72];
	fma.rn.f64 	%fd30, %fd29, %fd13, %fd28;
	ld.global.f64 	%fd31, [%rd12+104];
	fma.rn.f64 	%fd32, %fd31, %fd30, %fd24;
	mul.f64 	%fd33, %fd5, %fd32;
	add.s64 	%rd17, %rd10, %rd13;
	st.global.f64 	[%rd17], %fd33;
$L__BB0_2:
	ret;

}


// ===== COMPILED SASS (sm_100) =====

	.target	sm_100

	.elftype	@"ET_EXEC"


//--------------------- .note.nv.tkinfo           --------------------------
	.section	.note.nv.tkinfo,"",@"SHT_NOTE"
	.sectionflags	@"SHF_NOTE_NV_TKINFO"
	.tkinfo
        /*0018*/ 	.word	0x00000002
        /*0030*/ 	.string	""
        /*0030*/ 	.string	"ptxas"
        /*0030*/ 	.string	"Cuda compilation tools, release 13.0, V13.0.88"
        /*0030*/ 	.string	"Build cuda_13.0.r13.0/compiler.36424714_0"
        /*0030*/ 	.string	"-arch sm_100 -m 64 "



//--------------------- .note.nv.cuinfo           --------------------------
	.section	.note.nv.cuinfo,"",@"SHT_NOTE"
	.sectionflags	@"SHF_NOTE_NV_CUINFO"
        /*0018*/ 	.short	0x0002
        /*001a*/ 	.short	0x0064
        /*001c*/ 	.short	0x0082
	.zero		2


//--------------------- .nv.info                  --------------------------
	.section	.nv.info,"",@"SHT_CUDA_INFO"
	.align	4


	//----- nvinfo : EIATTR_REGCOUNT
	.align		4
        /*0000*/ 	.byte	0x04, 0x2f
        /*0002*/ 	.short	(.L_1 - .L_0)
	.align		4
.L_0:
        /*0004*/ 	.word	index@(_Z10egm_kernelPdPKdiiS1_S1_S1_)
        /*0008*/ 	.word	0x0000001e


	//----- nvinfo : EIATTR_FRAME_SIZE
	.align		4
.L_1:
        /*000c*/ 	.byte	0x04, 0x11
        /*000e*/ 	.short	(.L_3 - .L_2)
	.align		4
.L_2:
        /*0010*/ 	.word	index@($__internal_0_$__cuda_sm20_div_rn_f64_full)
        /*0014*/ 	.word	0x00000000


	//----- nvinfo : EIATTR_FRAME_SIZE
	.align		4
.L_3:
        /*0018*/ 	.byte	0x04, 0x11
        /*001a*/ 	.short	(.L_5 - .L_4)
	.align		4
.L_4:
        /*001c*/ 	.word	index@(_Z10egm_kernelPdPKdiiS1_S1_S1_)
        /*0020*/ 	.word	0x00000000


	//----- nvinfo : EIATTR_MIN_STACK_SIZE
	.align		4
.L_5:
        /*0024*/ 	.byte	0x04, 0x12
        /*0026*/ 	.short	(.L_7 - .L_6)
	.align		4
.L_6:
        /*0028*/ 	.word	index@(_Z10egm_kernelPdPKdiiS1_S1_S1_)
        /*002c*/ 	.word	0x00000000
.L_7:


//--------------------- .nv.compat                --------------------------
	.section	.nv.compat,"",@"SHT_CUDA_COMPAT_INFO"
	.align	4
        /*0000*/ 	.byte	0x02, 0x09, 0x00, 0x00, 0x02, 0x02, 0x01, 0x00, 0x02, 0x05, 0x05, 0x00, 0x03, 0x07, 0x01, 0x01
        /*0010*/ 	.byte	0x02, 0x03, 0x00, 0x00, 0x02, 0x06, 0x01, 0x00, 0x04, 0x0b, 0x08, 0x00, 0x01, 0x00, 0x00, 0x00
        /*0020*/ 	.byte	0x00, 0x00, 0x00, 0x00


//--------------------- .nv.info._Z10egm_kernelPdPKdiiS1_S1_S1_ --------------------------
	.section	.nv.info._Z10egm_kernelPdPKdiiS1_S1_S1_,"",@"SHT_CUDA_INFO"
	.sectionflags	@""
	.align	4


	//----- nvinfo : EIATTR_CUDA_API_VERSION
	.align		4
        /*0000*/ 	.byte	0x04, 0x37
        /*0002*/ 	.short	(.L_9 - .L_8)
.L_8:
        /*0004*/ 	.word	0x00000082


	//----- nvinfo : EIATTR_KPARAM_INFO
	.align		4
.L_9:
        /*0008*/ 	.byte	0x04, 0x17
        /*000a*/ 	.short	(.L_11 - .L_10)
.L_10:
        /*000c*/ 	.word	0x00000000
        /*0010*/ 	.short	0x0006
        /*0012*/ 	.short	0x0028
        /*0014*/ 	.byte	0x00, 0xf5, 0x21, 0x00


	//----- nvinfo : EIATTR_KPARAM_INFO
	.align		4
.L_11:
        /*0018*/ 	.byte	0x04, 0x17
        /*001a*/ 	.short	(.L_13 - .L_12)
.L_12:
        /*001c*/ 	.word	0x00000000
        /*0020*/ 	.short	0x0005
        /*0022*/ 	.short	0x0020
        /*0024*/ 	.byte	0x00, 0xf5, 0x21, 0x00


	//----- nvinfo : EIATTR_KPARAM_INFO
	.align		4
.L_13:
        /*0028*/ 	.byte	0x04, 0x17
        /*002a*/ 	.short	(.L_15 - .L_14)
.L_14:
        /*002c*/ 	.word	0x00000000
        /*0030*/ 	.short	0x0004
        /*0032*/ 	.short	0x0018
        /*0034*/ 	.byte	0x00, 0xf5, 0x21, 0x00


	//----- nvinfo : EIATTR_KPARAM_INFO
	.align		4
.L_15:
        /*0038*/ 	.byte	0x04, 0x17
        /*003a*/ 	.short	(.L_17 - .L_16)
.L_16:
        /*003c*/ 	.word	0x00000000
        /*0040*/ 	.short	0x0003
        /*0042*/ 	.short	0x0014
        /*0044*/ 	.byte	0x00, 0xf0, 0x11, 0x00


	//----- nvinfo : EIATTR_KPARAM_INFO
	.align		4
.L_17:
        /*0048*/ 	.byte	0x04, 0x17
        /*004a*/ 	.short	(.L_19 - .L_18)
.L_18:
        /*004c*/ 	.word	0x00000000
        /*0050*/ 	.short	0x0002
        /*0052*/ 	.short	0x0010
        /*0054*/ 	.byte	0x00, 0xf0, 0x11, 0x00


	//----- nvinfo : EIATTR_KPARAM_INFO
	.align		4
.L_19:
        /*0058*/ 	.byte	0x04, 0x17
        /*005a*/ 	.short	(.L_21 - .L_20)
.L_20:
        /*005c*/ 	.word	0x00000000
        /*0060*/ 	.short	0x0001
        /*0062*/ 	.short	0x0008
        /*0064*/ 	.byte	0x00, 0xf5, 0x21, 0x00


	//----- nvinfo : EIATTR_KPARAM_INFO
	.align		4
.L_21:
        /*0068*/ 	.byte	0x04, 0x17
        /*006a*/ 	.short	(.L_23 - .L_22)
.L_22:
        /*006c*/ 	.word	0x00000000
        /*0070*/ 	.short	0x0000
        /*0072*/ 	.short	0x0000
        /*0074*/ 	.byte	0x00, 0xf5, 0x21, 0x00


	//----- nvinfo : EIATTR_SPARSE_MMA_MASK
	.align		4
.L_23:
        /*0078*/ 	.byte	0x03, 0x50
        /*007a*/ 	.short	0x0000


	//----- nvinfo : EIATTR_MAXREG_COUNT
	.align		4
        /*007c*/ 	.byte	0x03, 0x1b
        /*007e*/ 	.short	0x00ff


	//----- nvinfo : EIATTR_MERCURY_ISA_VERSION
	.align		4
        /*0080*/ 	.byte	0x03, 0x5f
        /*0082*/ 	.short	0x0101


	//----- nvinfo : EIATTR_VRC_CTA_INIT_COUNT
	.align		4
        /*0084*/ 	.byte	0x02, 0x4a
	.zero		1
	.zero		1


	//----- nvinfo : EIATTR_EXIT_INSTR_OFFSETS
	.align		4
        /*0088*/ 	.byte	0x04, 0x1c
        /*008a*/ 	.short	(.L_25 - .L_24)


	//   ....[0]....
.L_24:
        /*008c*/ 	.word	0x00000070


	//   ....[1]....
        /*0090*/ 	.word	0x00000480


	//----- nvinfo : EIATTR_CRS_STACK_SIZE
	.align		4
.L_25:
        /*0094*/ 	.byte	0x04, 0x1e
        /*0096*/ 	.short	(.L_27 - .L_26)
.L_26:
        /*0098*/ 	.word	0x00000000


	//----- nvinfo : EIATTR_CBANK_PARAM_SIZE
	.align		4
.L_27:
        /*009c*/ 	.byte	0x03, 0x19
        /*009e*/ 	.short	0x0030


	//----- nvinfo : EIATTR_PARAM_CBANK
	.align		4
        /*00a0*/ 	.byte	0x04, 0x0a
        /*00a2*/ 	.short	(.L_29 - .L_28)
	.align		4
.L_28:
        /*00a4*/ 	.word	index@(.nv.constant0._Z10egm_kernelPdPKdiiS1_S1_S1_)
        /*00a8*/ 	.short	0x0380
        /*00aa*/ 	.short	0x0030


	//----- nvinfo : EIATTR_SW_WAR
	.align		4
.L_29:
        /*00ac*/ 	.byte	0x04, 0x36
        /*00ae*/ 	.short	(.L_31 - .L_30)
.L_30:
        /*00b0*/ 	.word	0x00000008
.L_31:


//--------------------- .nv.callgraph             --------------------------
	.section	.nv.callgraph,"",@"SHT_CUDA_CALLGRAPH"
	.align	4
	.sectionentsize	8
	.align		4
        /*0000*/ 	.word	0x00000000
	.align		4
        /*0004*/ 	.word	0xffffffff
	.align		4
        /*0008*/ 	.word	0x00000000
	.align		4
        /*000c*/ 	.word	0xfffffffe
	.align		4
        /*0010*/ 	.word	0x00000000
	.align		4
        /*0014*/ 	.word	0xfffffffd
	.align		4
        /*0018*/ 	.word	0x00000000
	.align		4
        /*001c*/ 	.word	0xfffffffc


//--------------------- .text._Z10egm_kernelPdPKdiiS1_S1_S1_ --------------------------
	.section	.text._Z10egm_kernelPdPKdiiS1_S1_S1_,"ax",@progbits
	.align	128
        .global         _Z10egm_kernelPdPKdiiS1_S1_S1_
        .type           _Z10egm_kernelPdPKdiiS1_S1_S1_,@function
        .size           _Z10egm_kernelPdPKdiiS1_S1_S1_,(.L_x_8 - _Z10egm_kernelPdPKdiiS1_S1_S1_)
        .other          _Z10egm_kernelPdPKdiiS1_S1_S1_,@"STO_CUDA_ENTRY STV_DEFAULT"
_Z10egm_kernelPdPKdiiS1_S1_S1_:
.text._Z10egm_kernelPdPKdiiS1_S1_S1_:
[----:B------:R-:W-:Y:S01]  /*0000*/  LDC R1, c[0x0][0x37c] ;  /* 0x0000df00ff017b82 */ /* 0x000fe20000000800 */
[----:B------:R-:W0:Y:S07]  /*0010*/  S2R R0, SR_TID.X ;  /* 0x0000000000007919 */ /* 0x000e2e0000002100 */
[----:B------:R-:W0:Y:S01]  /*0020*/  S2UR UR4, SR_CTAID.X ;  /* 0x00000000000479c3 */ /* 0x000e220000002500 */
[----:B------:R-:W1:Y:S07]  /*0030*/  LDCU UR5, c[0x0][0x390] ;  /* 0x00007200ff0577ac */ /* 0x000e6e0008000800 */
[----:B------:R-:W0:Y:S02]  /*0040*/  LDC R3, c[0x0][0x360] ;  /* 0x0000d800ff037b82 */ /* 0x000e240000000800 */
[----:B0-----:R-:W-:-:S05]  /*0050*/  IMAD R0, R3, UR4, R0 ;  /* 0x0000000403007c24 */ /* 0x001fca000f8e0200 */
[----:B-1----:R-:W-:-:S13]  /*0060*/  ISETP.GE.AND P0, PT, R0, UR5, PT ;  /* 0x0000000500007c0c */ /* 0x002fda000bf06270 */
[----:B------:R-:W-:Y:S05]  /*0070*/  @P0 EXIT ;  /* 0x000000000000094d */ /* 0x000fea0003800000 */
[----:B------:R-:W0:Y:S01]  /*0080*/  LDC.64 R8, c[0x0][0x388] ;  /* 0x0000e200ff087b82 */ /* 0x000e220000000a00 */
[----:B------:R-:W1:Y:S01]  /*0090*/  LDCU UR6, c[0x0][0x394] ;  /* 0x00007280ff0677ac */ /* 0x000e620008000800 */
[----:B------:R-:W2:Y:S01]  /*00a0*/  LDCU.64 UR4, c[0x0][0x358] ;  /* 0x00006b00ff0477ac */ /* 0x000ea20008000a00 */
[----:B-1----:R-:W-:-:S04]  /*00b0*/  IMAD R3, R0, UR6, RZ ;  /* 0x0000000600037c24 */ /* 0x002fc8000f8e02ff */
[----:B0-----:R-:W-:-:S05]  /*00c0*/  IMAD.WIDE R8, R3, 0x8, R8 ;  /* 0x0000000803087825 */ /* 0x001fca00078e0208 */
[----:B--2---:R-:W2:Y:S04]  /*00d0*/  LDG.E.64 R4, desc[UR4][R8.64+0x50] ;  /* 0x0000500408047981 */ /* 0x004ea8000c1e1b00 */
[----:B------:R-:W3:Y:S01]  /*00e0*/  LDG.E.64 R6, desc[UR4][R8.64] ;  /* 0x0000000408067981 */ /* 0x000ee2000c1e1b00 */
[----:B------:R-:W-:Y:S01]  /*00f0*/  BSSY.RECONVERGENT B0, `(.L_x_0) ;  /* 0x0000013000007945 */ /* 0x000fe20003800200 */
[----:B--2---:R-:W-:Y:S01]  /*0100*/  DMUL R2, R4, R4 ;  /* 0x0000000404027228 */ /* 0x004fe20000000000 */
[----:B---3--:R-:W-:-:S07]  /*0110*/  FSETP.GEU.AND P1, PT, |R7|, 6.5827683646048100446e-37, PT ;  /* 0x036000000700780b */ /* 0x008fce0003f2e200 */
[----:B------:R-:W-:Y:S01]  /*0120*/  DMUL R4, R4, R2 ;  /* 0x0000000204047228 */ /* 0x000fe20000000000 */
[----:B------:R-:W-:-:S05]  /*0130*/  IMAD.MOV.U32 R2, RZ, RZ, 0x1 ;  /* 0x00000001ff027424 */ /* 0x000fca00078e00ff */
[----:B------:R-:W0:Y:S02]  /*0140*/  MUFU.RCP64H R3, R5 ;  /* 0x0000000500037308 */ /* 0x000e240000001800 */
[----:B0-----:R-:W-:-:S08]  /*0150*/  DFMA R10, -R4, R2, 1 ;  /* 0x3ff00000040a742b */ /* 0x001fd00000000102 */
[----:B------:R-:W-:-:S08]  /*0160*/  DFMA R10, R10, R10, R10 ;  /* 0x0000000a0a0a722b */ /* 0x000fd0000000000a */
[----:B------:R-:W-:-:S08]  /*0170*/  DFMA R10, R2, R10, R2 ;  /* 0x0000000a020a722b */ /* 0x000fd00000000002 */
[----:B------:R-:W-:-:S08]  /*0180*/  DFMA R2, -R4, R10, 1 ;  /* 0x3ff000000402742b */ /* 0x000fd0000000010a */
[----:B------:R-:W-:-:S08]  /*0190*/  DFMA R2, R10, R2, R10 ;  /* 0x000000020a02722b */ /* 0x000fd0000000000a */
[----:B------:R-:W-:-:S08]  /*01a0*/  DMUL R10, R6, R2 ;  /* 0x00000002060a7228 */ /* 0x000fd00000000000 */
[----:B------:R-:W-:-:S08]  /*01b0*/  DFMA R12, -R4, R10, R6 ;  /* 0x0000000a040c722b */ /* 0x000fd00000000106 */
[----:B------:R-:W-:-:S10]  /*01c0*/  DFMA R2, R2, R12, R10 ;  /* 0x0000000c0202722b */ /* 0x000fd4000000000a */
[----:B------:R-:W-:-:S05]  /*01d0*/  FFMA R10, RZ, R5, R3 ;  /* 0x00000005ff0a7223 */ /* 0x000fca0000000003 */
[----:B------:R-:W-:-:S13]  /*01e0*/  FSETP.GT.AND P0, PT, |R10|, 1.469367938527859385e-39, PT ;  /* 0x001000000a00780b */ /* 0x000fda0003f04200 */
[----:B------:R-:W-:Y:S05]  /*01f0*/  @P0 BRA P1, `(.L_x_1) ;  /* 0x0000000000080947 */ /* 0x000fea0000800000 */
[----:B------:R-:W-:-:S07]  /*0200*/  MOV R12, 0x220 ;  /* 0x00000220000c7802 */ /* 0x000fce0000000f00 */
[----:B------:R-:W-:Y:S05]  /*0210*/  CALL.REL.NOINC `($__internal_0_$__cuda_sm20_div_rn_f64_full) ;  /* 0x00000000009c7944 */ /* 0x000fea0003c00000 */
.L_x_1:
[----:B------:R-:W-:Y:S05]  /*0220*/  BSYNC.RECONVERGENT B0 ;  /* 0x0000000000007941 */ /* 0x000fea0003800200 */
.L_x_0:
[----:B------:R-:W0:Y:S01]  /*0230*/  LDC.64 R20, c[0x0][0x3a0] ;  /* 0x0000e800ff147b82 */ /* 0x000e220000000a00 */
[----:B------:R-:W2:Y:S04]  /*0240*/  LDG.E.64 R10, desc[UR4][R8.64+0x28] ;  /* 0x00002804080a7981 */ /* 0x000ea8000c1e1b00 */
[----:B------:R-:W3:Y:S03]  /*0250*/  LDG.E.64 R4, desc[UR4][R8.64+0x10] ;  /* 0x0000100408047981 */ /* 0x000ee6000c1e1b00 */
[----:B------:R-:W1:Y:S01]  /*0260*/  LDC.64 R12, c[0x0][0x398] ;  /* 0x0000e600ff0c7b82 */ /* 0x000e620000000a00 */
[----:B------:R-:W4:Y:S04]  /*0270*/  LDG.E.64 R16, desc[UR4][R8.64+0x20] ;  /* 0x0000200408107981 */ /* 0x000f28000c1e1b00 */
[----:B------:R-:W5:Y:S03]  /*0280*/  LDG.E.64 R14, desc[UR4][R8.64+0x8] ;  /* 0x00000804080e7981 */ /* 0x000f66000c1e1b00 */
[----:B------:R-:W1:Y:S01]  /*0290*/  LDC.64 R6, c[0x0][0x3a8] ;  /* 0x0000ea00ff067b82 */ /* 0x000e620000000a00 */
[----:B------:R-:W5:Y:S04]  /*02a0*/  LDG.E.64 R18, desc[UR4][R8.64+0x30] ;  /* 0x0000300408127981 */ /* 0x000f68000c1e1b00 */
[----:B------:R-:W5:Y:S01]  /*02b0*/  LDG.E.64 R22, desc[UR4][R8.64+0x40] ;  /* 0x0000400408167981 */ /* 0x000f62000c1e1b00 */
[----:B0-----:R-:W-:-:S03]  /*02c0*/  IMAD.WIDE R20, R0, 0x8, R20 ;  /* 0x0000000800147825 */ /* 0x001fc600078e0214 */
[----:B------:R-:W5:Y:S04]  /*02d0*/  LDG.E.64 R26, desc[UR4][R8.64+0x68] ;  /* 0x00006804081a7981 */ /* 0x000f68000c1e1b00 */
[----:B------:R-:W2:Y:S01]  /*02e0*/  LDG.E.64 R20, desc[UR4][R20.64] ;  /* 0x0000000414147981 */ /* 0x000ea2000c1e1b00 */
[----:B-1----:R-:W-:-:S06]  /*02f0*/  IMAD.WIDE R12, R0, 0x8, R12 ;  /* 0x00000008000c7825 */ /* 0x002fcc00078e020c */
[----:B------:R-:W4:Y:S01]  /*0300*/  LDG.E.64 R12, desc[UR4][R12.64] ;  /* 0x000000040c0c7981 */ /* 0x000f22000c1e1b00 */
[----:B------:R-:W-:-:S06]  /*0310*/  IMAD.WIDE R6, R0, 0x8, R6 ;  /* 0x0000000800067825 */ /* 0x000fcc00078e0206 */
[----:B------:R-:W5:Y:S01]  /*0320*/  LDG.E.64 R6, desc[UR4][R6.64] ;  /* 0x0000000406067981 */ /* 0x000f62000c1e1b00 */
[----:B--2---:R-:W-:Y:S02]  /*0330*/  DMUL R10, R20, R10 ;  /* 0x0000000a140a7228 */ /* 0x004fe40000000000 */
[----:B---3--:R-:W-:-:S06]  /*0340*/  DMUL R4, R4, R20 ;  /* 0x0000001404047228 */ /* 0x008fcc0000000000 */
[----:B----4-:R-:W-:Y:S02]  /*0350*/  DFMA R24, R12, R16, R10 ;  /* 0x000000100c18722b */ /* 0x010fe4000000000a */
[----:B-----5:R-:W-:Y:S01]  /*0360*/  DFMA R4, R14, R12, R4 ;  /* 0x0000000c0e04722b */ /* 0x020fe20000000004 */
[----:B------:R-:W2:Y:S04]  /*0370*/  LDG.E.64 R16, desc[UR4][R8.64+0x18] ;  /* 0x0000180408107981 */ /* 0x000ea8000c1e1b00 */
[----:B------:R-:W3:Y:S04]  /*0380*/  LDG.E.64 R10, desc[UR4][R8.64+0x60] ;  /* 0x00006004080a7981 */ /* 0x000ee8000c1e1b00 */
[----:B------:R-:W4:Y:S01]  /*0390*/  LDG.E.64 R14, desc[UR4][R8.64+0x38] ;  /* 0x00003804080e7981 */ /* 0x000f22000c1e1b00 */
[----:B------:R-:W-:-:S02]  /*03a0*/  DFMA R18, R6, R18, R24 ;  /* 0x000000120612722b */ /* 0x000fc40000000018 */
[----:B------:R-:W-:Y:S01]  /*03b0*/  DMUL R22, R20, R22 ;  /* 0x0000001614167228 */ /* 0x000fe20000000000 */
[----:B------:R-:W5:Y:S04]  /*03c0*/  LDG.E.64 R24, desc[UR4][R8.64+0x48] ;  /* 0x0000480408187981 */ /* 0x000f68000c1e1b00 */
[----:B------:R-:W5:Y:S01]  /*03d0*/  LDG.E.64 R20, desc[UR4][R8.64+0x58] ;  /* 0x0000580408147981 */ /* 0x000f62000c1e1b00 */
[----:B--2---:R-:W-:Y:S02]  /*03e0*/  DFMA R4, R16, R6, R4 ;  /* 0x000000061004722b */ /* 0x004fe40000000004 */
[----:B---3--:R-:W-:Y:S02]  /*03f0*/  DMUL R10, R18, R10 ;  /* 0x0000000a120a7228 */ /* 0x008fe40000000000 */
[----:B----4-:R-:W-:Y:S01]  /*0400*/  DFMA R14, R12, R14, R22 ;  /* 0x0000000e0c0e722b */ /* 0x010fe20000000016 */
[----:B------:R-:W0:Y:S05]  /*0410*/  LDC.64 R12, c[0x0][0x380] ;  /* 0x0000e000ff0c7b82 */ /* 0x000e2a0000000a00 */
[----:B-----5:R-:W-:-:S02]  /*0420*/  DFMA R4, R4, R20, R10 ;  /* 0x000000140404722b */ /* 0x020fc4000000000a */
[----:B------:R-:W-:-:S08]  /*0430*/  DFMA R14, R6, R24, R14 ;  /* 0x00000018060e722b */ /* 0x000fd0000000000e */
[----:B------:R-:W-:-:S08]  /*0440*/  DFMA R4, R14, R26, R4 ;  /* 0x0000001a0e04722b */ /* 0x000fd00000000004 */
[----:B------:R-:W-:Y:S01]  /*0450*/  DMUL R4, R4, R2 ;  /* 0x0000000204047228 */ /* 0x000fe20000000000 */
[----:B0-----:R-:W-:-:S06]  /*0460*/  IMAD.WIDE R2, R0, 0x8, R12 ;  /* 0x0000000800027825 */ /* 0x001fcc00078e020c */
[----:B------:R-:W-:Y:S01]  /*0470*/  STG.E.64 desc[UR4][R2.64], R4 ;  /* 0x0000000402007986 */ /* 0x000fe2000c101b04 */
[----:B------:R-:W-:Y:S05]  /*0480*/  EXIT ;  /* 0x000000000000794d */ /* 0x000fea0003800000 */
        .weak           $__internal_0_$__cuda_sm20_div_rn_f64_full
        .type           $__internal_0_$__cuda_sm20_div_rn_f64_full,@function
        .size           $__internal_0_$__cuda_sm20_div_rn_f64_full,(.L_x_8 - $__internal_0_$__cuda_sm20_div_rn_f64_full)
$__internal_0_$__cuda_sm20_div_rn_f64_full:
[C---:B------:R-:W-:Y:S01]  /*0490*/  FSETP.GEU.AND P0, PT, |R5|.reuse, 1.469367938527859385e-39, PT ;  /* 0x001000000500780b */ /* 0x040fe20003f0e200 */
[----:B------:R-:W-:Y:S01]  /*04a0*/  IMAD.MOV.U32 R10, RZ, RZ, 0x1 ;  /* 0x00000001ff0a7424 */ /* 0x000fe200078e00ff */
[----:B------:R-:W-:Y:S01]  /*04b0*/  LOP3.LUT R2, R5, 0x800fffff, RZ, 0xc0, !PT ;  /* 0x800fffff05027812 */ /* 0x000fe200078ec0ff */
[----:B------:R-:W-:Y:S01]  /*04c0*/  BSSY.RECONVERGENT B1, `(.L_x_2) ;  /* 0x0000055000017945 */ /* 0x000fe20003800200 */
[C---:B------:R-:W-:Y:S02]  /*04d0*/  FSETP.GEU.AND P2, PT, |R7|.reuse, 1.469367938527859385e-39, PT ;  /* 0x001000000700780b */ /* 0x040fe40003f4e200 */
[----:B------:R-:W-:Y:S01]  /*04e0*/  LOP3.LUT R3, R2, 0x3ff00000, RZ, 0xfc, !PT ;  /* 0x3ff0000002037812 */ /* 0x000fe200078efcff */
[----:B------:R-:W-:Y:S01]  /*04f0*/  IMAD.MOV.U32 R2, RZ, RZ, R4 ;  /* 0x000000ffff027224 */ /* 0x000fe200078e0004 */
[----:B------:R-:W-:Y:S02]  /*0500*/  LOP3.LUT R13, R7, 0x7ff00000, RZ, 0xc0, !PT ;  /* 0x7ff00000070d7812 */ /* 0x000fe400078ec0ff */
[----:B------:R-:W-:-:S03]  /*0510*/  LOP3.LUT R16, R5, 0x7ff00000, RZ, 0xc0, !PT ;  /* 0x7ff0000005107812 */ /* 0x000fc600078ec0ff */
[----:B------:R-:W-:Y:S01]  /*0520*/  @!P0 DMUL R2, R4, 8.98846567431157953865e+307 ;  /* 0x7fe0000004028828 */ /* 0x000fe20000000000 */
[----:B------:R-:W-:-:S03]  /*0530*/  ISETP.GE.U32.AND P1, PT, R13, R16, PT ;  /* 0x000000100d00720c */ /* 0x000fc60003f26070 */
[----:B------:R-:W-:Y:S02]  /*0540*/  @!P2 LOP3.LUT R20, R5, 0x7ff00000, RZ, 0xc0, !PT ;  /* 0x7ff000000514a812 */ /* 0x000fe400078ec0ff */
[----:B------:R-:W0:Y:S02]  /*0550*/  MUFU.RCP64H R11, R3 ;  /* 0x00000003000b7308 */ /* 0x000e240000001800 */
[----:B------:R-:W-:Y:S01]  /*0560*/  @!P2 ISETP.GE.U32.AND P3, PT, R13, R20, PT ;  /* 0x000000140d00a20c */ /* 0x000fe20003f66070 */
[----:B------:R-:W-:Y:S01]  /*0570*/  @!P2 IMAD.MOV.U32 R20, RZ, RZ, RZ ;  /* 0x000000ffff14a224 */ /* 0x000fe200078e00ff */
[----:B0-----:R-:W-:-:S08]  /*0580*/  DFMA R14, R10, -R2, 1 ;  /* 0x3ff000000a0e742b */ /* 0x001fd00000000802 */
[----:B------:R-:W-:Y:S01]  /*0590*/  DFMA R18, R14, R14, R14 ;  /* 0x0000000e0e12722b */ /* 0x000fe2000000000e */
[----:B------:R-:W-:-:S05]  /*05a0*/  IMAD.MOV.U32 R14, RZ, RZ, 0x1ca00000 ;  /* 0x1ca00000ff0e7424 */ /* 0x000fca00078e00ff */
[C---:B------:R-:W-:Y:S02]  /*05b0*/  @!P2 SEL R15, R14.reuse, 0x63400000, !P3 ;  /* 0x634000000e0fa807 */ /* 0x040fe40005800000 */
[----:B------:R-:W-:Y:S01]  /*05c0*/  DFMA R18, R10, R18, R10 ;  /* 0x000000120a12722b */ /* 0x000fe2000000000a */
[----:B------:R-:W-:Y:S01]  /*05d0*/  SEL R11, R14, 0x63400000, !P1 ;  /* 0x634000000e0b7807 */ /* 0x000fe20004800000 */
[----:B------:R-:W-:Y:S01]  /*05e0*/  IMAD.MOV.U32 R10, RZ, RZ, R6 ;  /* 0x000000ffff0a7224 */ /* 0x000fe200078e0006 */
[--C-:B------:R-:W-:Y:S02]  /*05f0*/  @!P2 LOP3.LUT R15, R15, 0x80000000, R7.reuse, 0xf8, !PT ;  /* 0x800000000f0fa812 */ /* 0x100fe400078ef807 */
[----:B------:R-:W-:Y:S02]  /*0600*/  LOP3.LUT R11, R11, 0x800fffff, R7, 0xf8, !PT ;  /* 0x800fffff0b0b7812 */ /* 0x000fe400078ef807 */
[----:B------:R-:W-:Y:S01]  /*0610*/  @!P2 LOP3.LUT R21, R15, 0x100000, RZ, 0xfc, !PT ;  /* 0x001000000f15a812 */ /* 0x000fe200078efcff */
[----:B------:R-:W-:-:S05]  /*0620*/  DFMA R22, R18, -R2, 1 ;  /* 0x3ff000001216742b */ /* 0x000fca0000000802 */
[----:B------:R-:W-:-:S03]  /*0630*/  @!P2 DFMA R10, R10, 2, -R20 ;  /* 0x400000000a0aa82b */ /* 0x000fc60000000814 */
[----:B------:R-:W-:Y:S01]  /*0640*/  DFMA R18, R18, R22, R18 ;  /* 0x000000161212722b */ /* 0x000fe20000000012 */
[----:B------:R-:W-:Y:S02]  /*0650*/  IMAD.MOV.U32 R23, RZ, RZ, R13 ;  /* 0x000000ffff177224 */ /* 0x000fe400078e000d */
[----:B------:R-:W-:Y:S01]  /*0660*/  IMAD.MOV.U32 R22, RZ, RZ, R16 ;  /* 0x000000ffff167224 */ /* 0x000fe200078e0010 */
[----:B------:R-:W-:-:S03]  /*0670*/  @!P0 LOP3.LUT R22, R3, 0x7ff00000, RZ, 0xc0, !PT ;  /* 0x7ff0000003168812 */ /* 0x000fc600078ec0ff */
[----:B------:R-:W-:Y:S01]  /*0680*/  @!P2 LOP3.LUT R23, R11, 0x7ff00000, RZ, 0xc0, !PT ;  /* 0x7ff000000b17a812 */ /* 0x000fe200078ec0ff */
[----:B------:R-:W-:Y:S01]  /*0690*/  DMUL R20, R18, R10 ;  /* 0x0000000a12147228 */ /* 0x000fe20000000000 */
[----:B------:R-:W-:-:S03]  /*06a0*/  VIADD R24, R22, 0xffffffff ;  /* 0xffffffff16187836 */ /* 0x000fc60000000000 */
[----:B------:R-:W-:-:S04]  /*06b0*/  VIADD R15, R23, 0xffffffff ;  /* 0xffffffff170f7836 */ /* 0x000fc80000000000 */
[----:B------:R-:W-:Y:S01]  /*06c0*/  DFMA R16, R20, -R2, R10 ;  /* 0x800000021410722b */ /* 0x000fe2000000000a */
[----:B------:R-:W-:-:S04]  /*06d0*/  ISETP.GT.U32.AND P0, PT, R15, 0x7feffffe, PT ;  /* 0x7feffffe0f00780c */ /* 0x000fc80003f04070 */
[----:B------:R-:W-:-:S03]  /*06e0*/  ISETP.GT.U32.OR P0, PT, R24, 0x7feffffe, P0 ;  /* 0x7feffffe1800780c */ /* 0x000fc60000704470 */
[----:B------:R-:W-:-:S10]  /*06f0*/  DFMA R16, R18, R16, R20 ;  /* 0x000000101210722b */ /* 0x000fd40000000014 */
[----:B------:R-:W-:Y:S05]  /*0700*/  @P0 BRA `(.L_x_3) ;  /* 0x00000000006c0947 */ /* 0x000fea0003800000 */
[----:B------:R-:W-:-:S04]  /*0710*/  LOP3.LUT R18, R5, 0x7ff00000, RZ, 0xc0, !PT ;  /* 0x7ff0000005127812 */ /* 0x000fc800078ec0ff */
[CC--:B------:R-:W-:Y:S02]  /*0720*/  VIADDMNMX R6, R13.reuse, -R18.reuse, 0xb9600000, !PT ;  /* 0xb96000000d067446 */ /* 0x0c0fe40007800912 */
[----:B------:R-:W-:Y:S02]  /*0730*/  ISETP.GE.U32.AND P0, PT, R13, R18, PT ;  /* 0x000000120d00720c */ /* 0x000fe40003f06070 */
[----:B------:R-:W-:Y:S02]  /*0740*/  VIMNMX R6, PT, PT, R6, 0x46a00000, PT ;  /* 0x46a0000006067848 */ /* 0x000fe40003fe0100 */
[----:B------:R-:W-:-:S05]  /*0750*/  SEL R13, R14, 0x63400000, !P0 ;  /* 0x634000000e0d7807 */ /* 0x000fca0004000000 */
[----:B------:R-:W-:Y:S02]  /*0760*/  IMAD.IADD R13, R6, 0x1, -R13 ;  /* 0x00000001060d7824 */ /* 0x000fe400078e0a0d */
[----:B------:R-:W-:Y:S02]  /*0770*/  IMAD.MOV.U32 R6, RZ, RZ, RZ ;  /* 0x000000ffff067224 */ /* 0x000fe400078e00ff */
[----:B------:R-:W-:-:S06]  /*0780*/  VIADD R7, R13, 0x7fe00000 ;  /* 0x7fe000000d077836 */ /* 0x000fcc0000000000 */
[----:B------:R-:W-:-:S10]  /*0790*/  DMUL R14, R16, R6 ;  /* 0x00000006100e7228 */ /* 0x000fd40000000000 */
[----:B------:R-:W-:-:S13]  /*07a0*/  FSETP.GTU.AND P0, PT, |R15|, 1.469367938527859385e-39, PT ;  /* 0x001000000f00780b */ /* 0x000fda0003f0c200 */
[----:B------:R-:W-:Y:S05]  /*07b0*/  @P0 BRA `(.L_x_4) ;  /* 0x0000000000940947 */ /* 0x000fea0003800000 */
[----:B------:R-:W-:Y:S01]  /*07c0*/  DFMA R2, R16, -R2, R10 ;  /* 0x800000021002722b */ /* 0x000fe2000000000a */
[----:B------:R-:W-:-:S09]  /*07d0*/  IMAD.MOV.U32 R6, RZ, RZ, RZ ;  /* 0x000000ffff067224 */ /* 0x000fd200078e00ff */
[C---:B------:R-:W-:Y:S02]  /*07e0*/  FSETP.NEU.AND P0, PT, R3.reuse, RZ, PT ;  /* 0x000000ff0300720b */ /* 0x040fe40003f0d000 */
[----:B------:R-:W-:-:S04]  /*07f0*/  LOP3.LUT R5, R3, 0x80000000, R5, 0x48, !PT ;  /* 0x8000000003057812 */ /* 0x000fc800078e4805 */
[----:B------:R-:W-:-:S07]  /*0800*/  LOP3.LUT R7, R5, R7, RZ, 0xfc, !PT ;  /* 0x0000000705077212 */ /* 0x000fce00078efcff */
[----:B------:R-:W-:Y:S05]  /*0810*/  @!P0 BRA `(.L_x_4) ;  /* 0x00000000007c8947 */ /* 0x000fea0003800000 */
[----:B------:R-:W-:Y:S01]  /*0820*/  IMAD.MOV R3, RZ, RZ, -R13 ;  /* 0x000000ffff037224 */ /* 0x000fe200078e0a0d */
[----:B------:R-:W-:Y:S01]  /*0830*/  DMUL.RP R6, R16, R6 ;  /* 0x0000000610067228 */ /* 0x000fe20000008000 */
[----:B------:R-:W-:Y:S01]  /*0840*/  IMAD.MOV.U32 R2, RZ, RZ, RZ ;  /* 0x000000ffff027224 */ /* 0x000fe200078e00ff */
[----:B------:R-:W-:-:S05]  /*0850*/  IADD3 R13, PT, PT, -R13, -0x43300000, RZ ;  /* 0xbcd000000d0d7810 */ /* 0x000fca0007ffe1ff */
[----:B------:R-:W-:-:S03]  /*0860*/  DFMA R2, R14, -R2, R16 ;  /* 0x800000020e02722b */ /* 0x000fc60000000010 */
[----:B------:R-:W-:-:S07]  /*0870*/  LOP3.LUT R5, R7, R5, RZ, 0x3c, !PT ;  /* 0x0000000507057212 */ /* 0x000fce00078e3cff */
[----:B------:R-:W-:-:S04]  /*0880*/  FSETP.NEU.AND P0, PT, |R3|, R13, PT ;  /* 0x0000000d0300720b */ /* 0x000fc80003f0d200 */
[----:B------:R-:W-:Y:S02]  /*0890*/  FSEL R14, R6, R14, !P0 ;  /* 0x0000000e060e7208 */ /* 0x000fe40004000000 */
[----:B------:R-:W-:Y:S01]  /*08a0*/  FSEL R15, R5, R15, !P0 ;  /* 0x0000000f050f7208 */ /* 0x000fe20004000000 */
[----:B------:R-:W-:Y:S06]  /*08b0*/  BRA `(.L_x_4) ;  /* 0x0000000000547947 */ /* 0x000fec0003800000 */
.L_x_3:
[----:B------:R-:W-:-:S14]  /*08c0*/  DSETP.NAN.AND P0, PT, R6, R6, PT ;  /* 0x000000060600722a */ /* 0x000fdc0003f08000 */
[----:B------:R-:W-:Y:S05]  /*08d0*/  @P0 BRA `(.L_x_5) ;  /* 0x0000000000440947 */ /* 0x000fea0003800000 */
[----:B------:R-:W-:-:S14]  /*08e0*/  DSETP.NAN.AND P0, PT, R4, R4, PT ;  /* 0x000000040400722a */ /* 0x000fdc0003f08000 */
[----:B------:R-:W-:Y:S05]  /*08f0*/  @P0 BRA `(.L_x_6) ;  /* 0x0000000000300947 */ /* 0x000fea0003800000 */
[----:B------:R-:W-:Y:S01]  /*0900*/  ISETP.NE.AND P0, PT, R23, R22, PT ;  /* 0x000000161700720c */ /* 0x000fe20003f05270 */
[----:B------:R-:W-:Y:S02]  /*0910*/  IMAD.MOV.U32 R14, RZ, RZ, 0x0 ;  /* 0x00000000ff0e7424 */ /* 0x000fe400078e00ff */
[----:B------:R-:W-:-:S10]  /*0920*/  IMAD.MOV.U32 R15, RZ, RZ, -0x80000 ;  /* 0xfff80000ff0f7424 */ /* 0x000fd400078e00ff */
[----:B------:R-:W-:Y:S05]  /*0930*/  @!P0 BRA `(.L_x_4) ;  /* 0x0000000000348947 */ /* 0x000fea0003800000 */
[----:B------:R-:W-:Y:S02]  /*0940*/  ISETP.NE.AND P0, PT, R23, 0x7ff00000, PT ;  /* 0x7ff000001700780c */ /* 0x000fe40003f05270 */
[----:B------:R-:W-:Y:S02]  /*0950*/  LOP3.LUT R15, R7, 0x80000000, R5, 0x48, !PT ;  /* 0x80000000070f7812 */ /* 0x000fe400078e4805 */
[----:B------:R-:W-:-:S13]  /*0960*/  ISETP.EQ.OR P0, PT, R22, RZ, !P0 ;  /* 0x000000ff1600720c */ /* 0x000fda0004702670 */
[----:B------:R-:W-:Y:S01]  /*0970*/  @P0 LOP3.LUT R2, R15, 0x7ff00000, RZ, 0xfc, !PT ;  /* 0x7ff000000f020812 */ /* 0x000fe200078efcff */
[----:B------:R-:W-:Y:S02]  /*0980*/  @!P0 IMAD.MOV.U32 R14, RZ, RZ, RZ ;  /* 0x000000ffff0e8224 */ /* 0x000fe400078e00ff */
[----:B------:R-:W-:Y:S02]  /*0990*/  @P0 IMAD.MOV.U32 R14, RZ, RZ, RZ ;  /* 0x000000ffff0e0224 */ /* 0x000fe400078e00ff */
[----:B------:R-:W-:Y:S01]  /*09a0*/  @P0 IMAD.MOV.U32 R15, RZ, RZ, R2 ;  /* 0x000000ffff0f0224 */ /* 0x000fe200078e0002 */
[----:B------:R-:W-:Y:S06]  /*09b0*/  BRA `(.L_x_4) ;  /* 0x0000000000147947 */ /* 0x000fec0003800000 */
.L_x_6:
[----:B------:R-:W-:Y:S01]  /*09c0*/  LOP3.LUT R15, R5, 0x80000, RZ, 0xfc, !PT ;  /* 0x00080000050f7812 */ /* 0x000fe200078efcff */
[----:B------:R-:W-:Y:S01]  /*09d0*/  IMAD.MOV.U32 R14, RZ, RZ, R4 ;  /* 0x000000ffff0e7224 */ /* 0x000fe200078e0004 */
[----:B------:R-:W-:Y:S06]  /*09e0*/  BRA `(.L_x_4) ;  /* 0x0000000000087947 */ /* 0x000fec0003800000 */
.L_x_5:
[----:B------:R-:W-:Y:S01]  /*09f0*/  LOP3.LUT R15, R7, 0x80000, RZ, 0xfc, !PT ;  /* 0x00080000070f7812 */ /* 0x000fe200078efcff */
[----:B------:R-:W-:-:S07]  /*0a00*/  IMAD.MOV.U32 R14, RZ, RZ, R6 ;  /* 0x000000ffff0e7224 */ /* 0x000fce00078e0006 */
.L_x_4:
[----:B------:R-:W-:Y:S05]  /*0a10*/  BSYNC.RECONVERGENT B1 ;  /* 0x0000000000017941 */ /* 0x000fea0003800200 */
.L_x_2:
[----:B------:R-:W-:Y:S02]  /*0a20*/  IMAD.MOV.U32 R13, RZ, RZ, 0x0 ;  /* 0x00000000ff0d7424 */ /* 0x000fe400078e00ff */
[----:B------:R-:W-:Y:S02]  /*0a30*/  IMAD.MOV.U32 R2, RZ, RZ, R14 ;  /* 0x000000ffff027224 */ /* 0x000fe400078e000e */
[----:B------:R-:W-:Y:S01]  /*0a40*/  IMAD.MOV.U32 R3, RZ, RZ, R15 ;  /* 0x000000ffff037224 */ /* 0x000fe200078e000f */
[----:B------:R-:W-:Y:S06]  /*0a50*/  RET.REL.NODEC R12 `(_Z10egm_kernelPdPKdiiS1_S1_S1_) ;  /* 0xfffffff40c687950 */ /* 0x000fec0003c3ffff */
.L_x_7:
[----:B------:R-:W-:-:S00]  /*0a60*/  BRA `(.L_x_7) ;  /* 0xfffffffc00fc7947 */ /* 0x000fc0000383ffff */
[----:B------:R-:W-:-:S00]  /*0a70*/  NOP ;  /* 0x0000000000007918 */ /* 0x000fc00000000000 */
        /* <DEDUP_REMOVED lines=8> */
.L_x_8:


//--------------------- .nv.shared.reserved.0     --------------------------
	.section	.nv.shared.reserved.0,"aw",@nobits
	.weak		__nv_reservedSMEM_offset_0_alias
	.size		__nv_reservedSMEM_offset_0_alias, 0, 64
	.other		__nv_reservedSMEM_offset_0_alias,@"STO_CUDA_RESERVED_SHARED STV_DEFAULT"
__nv_reservedSMEM_offset_0_alias:
	.zero		0
	.zero		64


//--------------------- .nv.constant0._Z10egm_kernelPdPKdiiS1_S1_S1_ --------------------------
	.section	.nv.constant0._Z10egm_kernelPdPKdiiS1_S1_S1_,"a",@progbits
	.sectionflags	@""
	.align	4
.nv.constant0._Z10egm_kernelPdPKdiiS1_S1_S1_:
	.zero		944


//--------------------- SYMBOLS --------------------------

	.type		.nv.reservedSmem.offset0,@object
	.size		.nv.reservedSmem.offset0,0x4
